	.headerflags	@"EF_CUDA_TEXMODE_UNIFIED EF_CUDA_64BIT_ADDRESS EF_CUDA_ACCELERATORS EF_CUDA_SM90 EF_CUDA_VIRTUAL_SM(EF_CUDA_SM90)"
	.elftype	@"ET_EXEC"


//--------------------- .nv.info                  --------------------------
	.section	.nv.info,"",@"SHT_CUDA_INFO"
	.align	4


	//----- nvinfo : EIATTR_REGCOUNT
	.align		4
        /*0000*/ 	.byte	0x04, 0x2f
        /*0002*/ 	.short	(.L_3 - .L_2)
	.align		4
.L_2:
        /*0004*/ 	.word	index@(triton_poi_fused__native_batch_norm_legit_no_training_relu_3)
        /*0008*/ 	.word	0x00000011


	//----- nvinfo : EIATTR_MIN_STACK_SIZE
	.align		4
.L_3:
        /*000c*/ 	.byte	0x04, 0x12
        /*000e*/ 	.short	(.L_5 - .L_4)
	.align		4
.L_4:
        /*0010*/ 	.word	index@(triton_poi_fused__native_batch_norm_legit_no_training_relu_3)
        /*0014*/ 	.word	0x00000000


	//----- nvinfo : EIATTR_FRAME_SIZE
	.align		4
.L_5:
        /*0018*/ 	.byte	0x04, 0x11
        /*001a*/ 	.short	(.L_7 - .L_6)
	.align		4
.L_6:
        /*001c*/ 	.word	index@(triton_poi_fused__native_batch_norm_legit_no_training_relu_3)
        /*0020*/ 	.word	0x00000000


	//----- nvinfo : EIATTR_MIN_STACK_SIZE
	.align		4
.L_7:
        /*0024*/ 	.byte	0x04, 0x12
        /*0026*/ 	.short	(.L_9 - .L_8)
	.align		4
.L_8:
        /*0028*/ 	.word	index@(triton_poi_fused__native_batch_norm_legit_no_training_relu_3)
        /*002c*/ 	.word	0x00000000
.L_9:


//--------------------- .nv.info.triton_poi_fused__native_batch_norm_legit_no_training_relu_3 --------------------------
	.section	.nv.info.triton_poi_fused__native_batch_norm_legit_no_training_relu_3,"",@"SHT_CUDA_INFO"
	.sectionflags	@""
	.align	4


	//----- nvinfo : EIATTR_CUDA_API_VERSION
	.align		4
        /*0000*/ 	.byte	0x04, 0x37
        /*0002*/ 	.short	(.L_11 - .L_10)
.L_10:
        /*0004*/ 	.word	0x0000007c


	//----- nvinfo : EIATTR_KPARAM_INFO
	.align		4
.L_11:
        /*0008*/ 	.byte	0x04, 0x17
        /*000a*/ 	.short	(.L_13 - .L_12)
.L_12:
        /*000c*/ 	.word	0x00000000
        /*0010*/ 	.short	0x0006
        /*0012*/ 	.short	0x0030
        /*0014*/ 	.byte	0x00, 0xf0, 0x11, 0x00


	//----- nvinfo : EIATTR_KPARAM_INFO
	.align		4
.L_13:
        /*0018*/ 	.byte	0x04, 0x17
        /*001a*/ 	.short	(.L_15 - .L_14)
.L_14:
        /*001c*/ 	.word	0x00000000
        /*0020*/ 	.short	0x0005
        /*0022*/ 	.short	0x0028
        /*0024*/ 	.byte	0x00, 0xf4, 0x21, 0x00


	//----- nvinfo : EIATTR_KPARAM_INFO
	.align		4
.L_15:
        /*0028*/ 	.byte	0x04, 0x17
        /*002a*/ 	.short	(.L_17 - .L_16)
.L_16:
        /*002c*/ 	.word	0x00000000
        /*0030*/ 	.short	0x0004
        /*0032*/ 	.short	0x0020
        /*0034*/ 	.byte	0x00, 0xf4, 0x21, 0x00


	//----- nvinfo : EIATTR_KPARAM_INFO
	.align		4
.L_17:
        /*0038*/ 	.byte	0x04, 0x17
        /*003a*/ 	.short	(.L_19 - .L_18)
.L_18:
        /*003c*/ 	.word	0x00000000
        /*0040*/ 	.short	0x0003
        /*0042*/ 	.short	0x0018
        /*0044*/ 	.byte	0x00, 0xf4, 0x21, 0x00


	//----- nvinfo : EIATTR_KPARAM_INFO
	.align		4
.L_19:
        /*0048*/ 	.byte	0x04, 0x17
        /*004a*/ 	.short	(.L_21 - .L_20)
.L_20:
        /*004c*/ 	.word	0x00000000
        /*0050*/ 	.short	0x0002
        /*0052*/ 	.short	0x0010
        /*0054*/ 	.byte	0x00, 0xf4, 0x21, 0x00


	//----- nvinfo : EIATTR_KPARAM_INFO
	.align		4
.L_21:
        /*0058*/ 	.byte	0x04, 0x17
        /*005a*/ 	.short	(.L_23 - .L_22)
.L_22:
        /*005c*/ 	.word	0x00000000
        /*0060*/ 	.short	0x0001
        /*0062*/ 	.short	0x0008
        /*0064*/ 	.byte	0x00, 0xf4, 0x21, 0x00


	//----- nvinfo : EIATTR_KPARAM_INFO
	.align		4
.L_23:
        /*0068*/ 	.byte	0x04, 0x17
        /*006a*/ 	.short	(.L_25 - .L_24)
.L_24:
        /*006c*/ 	.word	0x00000000
        /*0070*/ 	.short	0x0000
        /*0072*/ 	.short	0x0000
        /*0074*/ 	.byte	0x00, 0xf4, 0x21, 0x00


	//----- nvinfo : EIATTR_SPARSE_MMA_MASK
	.align		4
.L_25:
        /*0078*/ 	.byte	0x03, 0x50
        /*007a*/ 	.short	0x0000


	//----- nvinfo : EIATTR_MAXREG_COUNT
	.align		4
        /*007c*/ 	.byte	0x03, 0x1b
        /*007e*/ 	.short	0x00ff


	//----- nvinfo : EIATTR_EXIT_INSTR_OFFSETS
	.align		4
        /*0080*/ 	.byte	0x04, 0x1c
        /*0082*/ 	.short	(.L_27 - .L_26)


	//   ....[0]....
.L_26:
        /*0084*/ 	.word	0x00000350


	//----- nvinfo : EIATTR_REQNTID
	.align		4
.L_27:
        /*0088*/ 	.byte	0x04, 0x10
        /*008a*/ 	.short	(.L_29 - .L_28)
.L_28:
        /*008c*/ 	.word	0x00000100
        /*0090*/ 	.word	0x00000001
        /*0094*/ 	.word	0x00000001


	//----- nvinfo : EIATTR_CBANK_PARAM_SIZE
	.align		4
.L_29:
        /*0098*/ 	.byte	0x03, 0x19
        /*009a*/ 	.short	0x0034


	//----- nvinfo : EIATTR_PARAM_CBANK
	.align		4
        /*009c*/ 	.byte	0x04, 0x0a
        /*009e*/ 	.short	(.L_31 - .L_30)
	.align		4
.L_30:
        /*00a0*/ 	.word	index@(.nv.constant0.triton_poi_fused__native_batch_norm_legit_no_training_relu_3)
        /*00a4*/ 	.short	0x0210
        /*00a6*/ 	.short	0x0034


	//----- nvinfo : EIATTR_SW_WAR
	.align		4
.L_31:
        /*00a8*/ 	.byte	0x04, 0x36
        /*00aa*/ 	.short	(.L_33 - .L_32)
.L_32:
        /*00ac*/ 	.word	0x00000008
.L_33:


//--------------------- .nv.callgraph             --------------------------
	.section	.nv.callgraph,"",@"SHT_CUDA_CALLGRAPH"
	.align	4
	.sectionentsize	8
	.align		4
        /*0000*/ 	.word	0x00000000
	.align		4
        /*0004*/ 	.word	0xffffffff
	.align		4
        /*0008*/ 	.word	0x00000000
	.align		4
        /*000c*/ 	.word	0xfffffffe
	.align		4
        /*0010*/ 	.word	0x00000000
	.align		4
        /*0014*/ 	.word	0xfffffffd
	.align		4
        /*0018*/ 	.word	0x00000000
	.align		4
        /*001c*/ 	.word	0xfffffffc


//--------------------- .nv.constant4             --------------------------
	.section	.nv.constant4,"a",@progbits
	.align	8
	.align		8
.nv.constant4:
        /*0000*/ 	.dword	_$_str
	.align		8
        /*0008*/ 	.dword	_$_str_$_2


//--------------------- .text.triton_poi_fused__native_batch_norm_legit_no_training_relu_3 --------------------------
	.section	.text.triton_poi_fused__native_batch_norm_legit_no_training_relu_3,"ax",@progbits
	.align	128
        .global         triton_poi_fused__native_batch_norm_legit_no_training_relu_3
        .type           triton_poi_fused__native_batch_norm_legit_no_training_relu_3,@function
        .size           triton_poi_fused__native_batch_norm_legit_no_training_relu_3,(.L_x_1 - triton_poi_fused__native_batch_norm_legit_no_training_relu_3)
        .other          triton_poi_fused__native_batch_norm_legit_no_training_relu_3,@"STO_CUDA_ENTRY STV_DEFAULT"
triton_poi_fused__native_batch_norm_legit_no_training_relu_3:
.text.triton_poi_fused__native_batch_norm_legit_no_training_relu_3:
[----:B------:R-:W-:Y:S01]  /*0000*/  LDC R1, c[0x0][0x28] ;  /* 0x00000a00ff017b82 */ /* 0x000fe20000000800 */
[----:B------:R-:W1:Y:S07]  /*0010*/  S2R R0, SR_TID.X ;  /* 0x0000000000007919 */ /* 0x000e6e0000002100 */
[----:B------:R-:W2:Y:S01]  /*0020*/  LDC.64 R6, c[0x0][0x220] ;  /* 0x00008800ff067b82 */ /* 0x000ea20000000a00 */
[----:B------:R-:W-:Y:S01]  /*0030*/  ULDC.64 UR4, c[0x0][0x208] ;  /* 0x0000820000047ab9 */ /* 0x000fe20000000a00 */
[----:B------:R-:W3:Y:S06]  /*0040*/  S2R R5, SR_CTAID.X ;  /* 0x0000000000057919 */ /* 0x000eec0000002500 */
[----:B------:R-:W4:Y:S08]  /*0050*/  LDC.64 R8, c[0x0][0x228] ;  /* 0x00008a00ff087b82 */ /* 0x000f300000000a00 */
[----:B------:R-:W5:Y:S01]  /*0060*/  LDC.64 R10, c[0x0][0x230] ;  /* 0x00008c00ff0a7b82 */ /* 0x000f620000000a00 */
[----:B-1----:R-:W-:-:S02]  /*0070*/  SHF.L.U32 R0, R0, 0x1, RZ ;  /* 0x0000000100007819 */ /* 0x002fc400000006ff */
[----:B---3--:R-:W-:Y:S02]  /*0080*/  SHF.R.S32.HI R3, RZ, 0x16, R5 ;  /* 0x00000016ff037819 */ /* 0x008fe40000011405 */
[----:B------:R-:W-:Y:S02]  /*0090*/  LOP3.LUT R0, R0, 0x1fe, RZ, 0xc0, !PT ;  /* 0x000001fe00007812 */ /* 0x000fe400078ec0ff */
[----:B------:R-:W-:Y:S02]  /*00a0*/  SGXT R3, R3, 0x1 ;  /* 0x000000010303781a */ /* 0x000fe40000000200 */
[----:B------:R-:W-:Y:S02]  /*00b0*/  LEA R0, R5, R0, 0x9 ;  /* 0x0000000005007211 */ /* 0x000fe400078e48ff */
[----:B------:R-:W1:Y:S02]  /*00c0*/  LDC.64 R4, c[0x0][0x218] ;  /* 0x00008600ff047b82 */ /* 0x000e640000000a00 */
[----:B------:R-:W-:-:S04]  /*00d0*/  LEA.HI R3, R3, R0, RZ, 0xf ;  /* 0x0000000003037211 */ /* 0x000fc800078f78ff */
[----:B------:R-:W-:-:S04]  /*00e0*/  SHF.R.S32.HI R3, RZ, 0xf, R3 ;  /* 0x0000000fff037819 */ /* 0x000fc80000011403 */
[----:B------:R-:W-:-:S04]  /*00f0*/  LEA.HI R2, R3, R3, RZ, 0x7 ;  /* 0x0000000303027211 */ /* 0x000fc800078f38ff */
[----:B------:R-:W-:-:S04]  /*0100*/  LOP3.LUT R2, R2, 0xffffff80, RZ, 0xc0, !PT ;  /* 0xffffff8002027812 */ /* 0x000fc800078ec0ff */
[----:B------:R-:W-:Y:S02]  /*0110*/  IADD3 R13, R3, -R2, RZ ;  /* 0x80000002030d7210 */ /* 0x000fe40007ffe0ff */
[----:B------:R-:W3:Y:S03]  /*0120*/  LDC.64 R2, c[0x0][0x210] ;  /* 0x00008400ff027b82 */ /* 0x000ee60000000a00 */
[----:B--2---:R-:W-:-:S06]  /*0130*/  IMAD.WIDE R6, R13, 0x4, R6 ;  /* 0x000000040d067825 */ /* 0x004fcc00078e0206 */
[----:B------:R-:W2:Y:S01]  /*0140*/  LDG.E.EL R6, desc[UR4][R6.64] ;  /* 0x0000000406067981 */ /* 0x000ea2000c2e1900 */
[----:B-1----:R-:W-:-:S05]  /*0150*/  IMAD.WIDE R4, R13, 0x4, R4 ;  /* 0x000000040d047825 */ /* 0x002fca00078e0204 */
[----:B------:R1:W2:Y:S01]  /*0160*/  LDG.E.EL R12, desc[UR4][R4.64] ;  /* 0x00000004040c7981 */ /* 0x0002a2000c2e1900 */
[----:B---3--:R-:W-:Y:S01]  /*0170*/  IMAD.WIDE R2, R0, 0x4, R2 ;  /* 0x0000000400027825 */ /* 0x008fe200078e0202 */
[----:B------:R-:W-:Y:S01]  /*0180*/  HFMA2.MMA R14, -RZ, RZ, 1.625, 0 ;  /* 0x3e800000ff0e7435 */ /* 0x000fe200000001ff */
[----:B-1----:R-:W1:Y:S04]  /*0190*/  LDC.64 R4, c[0x0][0x238] ;  /* 0x00008e00ff047b82 */ /* 0x002e680000000a00 */
[----:B------:R-:W3:Y:S01]  /*01a0*/  LDG.E.64 R2, desc[UR4][R2.64] ;  /* 0x0000000402027981 */ /* 0x000ee2000c1e1b00 */
[----:B----4-:R-:W-:-:S04]  /*01b0*/  IMAD.WIDE R8, R13, 0x4, R8 ;  /* 0x000000040d087825 */ /* 0x010fc800078e0208 */
[----:B-----5:R-:W-:Y:S02]  /*01c0*/  IMAD.WIDE R10, R13, 0x4, R10 ;  /* 0x000000040d0a7825 */ /* 0x020fe400078e020a */
[----:B------:R-:W4:Y:S04]  /*01d0*/  LDG.E.EL R8, desc[UR4][R8.64] ;  /* 0x0000000408087981 */ /* 0x000f28000c2e1900 */
[----:B------:R-:W4:Y:S01]  /*01e0*/  LDG.E.EL R11, desc[UR4][R10.64] ;  /* 0x000000040a0b7981 */ /* 0x000f22000c2e1900 */
[----:B-1----:R-:W-:-:S04]  /*01f0*/  IMAD.WIDE R4, R0, 0x4, R4 ;  /* 0x0000000400047825 */ /* 0x002fc800078e0204 */
[----:B--2---:R-:W-:-:S04]  /*0200*/  FADD R6, R6, 9.9999997473787516356e-06 ;  /* 0x3727c5ac06067421 */ /* 0x004fc80000000000 */
[----:B------:R-:W1:Y:S02]  /*0210*/  MUFU.SQRT R7, R6 ;  /* 0x0000000600077308 */ /* 0x000e640000002000 */
[C---:B-1----:R-:W-:Y:S02]  /*0220*/  FSETP.GT.AND P0, PT, R7.reuse, 8.50705917302346158658e+37, PT ;  /* 0x7e8000000700780b */ /* 0x042fe40003f04000 */
[----:B------:R-:W-:-:S11]  /*0230*/  FSETP.GEU.AND P1, PT, R7, 1.175494350822287508e-38, PT ;  /* 0x008000000700780b */ /* 0x000fd60003f2e000 */
[----:B------:R-:W-:-:S04]  /*0240*/  @P0 FMUL R7, R7, 0.25 ;  /* 0x3e80000007070820 */ /* 0x000fc80000400000 */
[----:B------:R-:W-:-:S06]  /*0250*/  @!P1 FMUL R7, R7, 16777216 ;  /* 0x4b80000007079820 */ /* 0x000fcc0000400000 */
[----:B------:R-:W1:Y:S01]  /*0260*/  MUFU.RCP R7, R7 ;  /* 0x0000000700077308 */ /* 0x000e620000001000 */
[----:B------:R-:W-:Y:S01]  /*0270*/  FSEL R14, R14, 1, P0 ;  /* 0x3f8000000e0e7808 */ /* 0x000fe20000000000 */
[----:B---3--:R-:W-:-:S04]  /*0280*/  FADD R2, R2, -R12 ;  /* 0x8000000c02027221 */ /* 0x008fc80000000000 */
[----:B------:R-:W-:Y:S01]  /*0290*/  @!P1 FMUL R14, R14, 16777216 ;  /* 0x4b8000000e0e9820 */ /* 0x000fe20000400000 */
[----:B------:R-:W-:-:S03]  /*02a0*/  FADD R3, R3, -R12 ;  /* 0x8000000c03037221 */ /* 0x000fc60000000000 */
[----:B-1----:R-:W-:-:S04]  /*02b0*/  FMUL R14, R7, R14 ;  /* 0x0000000e070e7220 */ /* 0x002fc80000400000 */
[-C--:B------:R-:W-:Y:S01]  /*02c0*/  FMUL R2, R2, R14.reuse ;  /* 0x0000000e02027220 */ /* 0x080fe20000400000 */
[----:B------:R-:W-:-:S03]  /*02d0*/  FMUL R14, R3, R14 ;  /* 0x0000000e030e7220 */ /* 0x000fc60000400000 */
[C-C-:B----4-:R-:W-:Y:S01]  /*02e0*/  FFMA R2, R8.reuse, R2, R11.reuse ;  /* 0x0000000208027223 */ /* 0x150fe2000000000b */
[----:B------:R-:W-:-:S04]  /*02f0*/  FFMA R14, R8, R14, R11 ;  /* 0x0000000e080e7223 */ /* 0x000fc8000000000b */
[----:B------:R-:W-:Y:S02]  /*0300*/  FSETP.GEU.AND P0, PT, R2, RZ, PT ;  /* 0x000000ff0200720b */ /* 0x000fe40003f0e000 */
[----:B------:R-:W-:Y:S02]  /*0310*/  FSETP.GEU.AND P1, PT, R14, RZ, PT ;  /* 0x000000ff0e00720b */ /* 0x000fe40003f2e000 */
[----:B------:R-:W-:Y:S02]  /*0320*/  FSEL R2, R2, RZ, P0 ;  /* 0x000000ff02027208 */ /* 0x000fe40000000000 */
[----:B------:R-:W-:-:S05]  /*0330*/  FSEL R3, R14, RZ, P1 ;  /* 0x000000ff0e037208 */ /* 0x000fca0000800000 */
[----:B------:R-:W-:Y:S01]  /*0340*/  STG.E.64 desc[UR4][R4.64], R2 ;  /* 0x0000000204007986 */ /* 0x000fe2000c101b04 */
[----:B------:R-:W-:Y:S05]  /*0350*/  EXIT ;  /* 0x000000000000794d */ /* 0x000fea0003800000 */
.L_x_0:
[----:B------:R-:W-:-:S00]  /*0360*/  BRA `(.L_x_0) ;  /* 0xfffffffc00fc7947 */ /* 0x000fc0000383ffff */
[----:B------:R-:W-:-:S00]  /*0370*/  NOP ;  /* 0x0000000000007918 */ /* 0x000fc00000000000 */
        /* <DEDUP_REMOVED lines=8> */
.L_x_1:


//--------------------- .nv.global.init           --------------------------
	.section	.nv.global.init,"aw",@progbits
.nv.global.init:
	.type		_$_str,@object
	.size		_$_str,(_$_str_$_2 - _$_str)
_$_str:
        /*0000*/ 	.byte	0x5f, 0x5f, 0x43, 0x55, 0x44, 0x41, 0x5f, 0x46, 0x54, 0x5a, 0x00
	.type		_$_str_$_2,@object
	.size		_$_str_$_2,(.L_1 - _$_str_$_2)
_$_str_$_2:
        /*000b*/ 	.byte	0x5f, 0x5f, 0x43, 0x55, 0x44, 0x41, 0x5f, 0x50, 0x52, 0x45, 0x43, 0x5f, 0x53, 0x51, 0x52, 0x54
        /*001b*/ 	.byte	0x00
.L_1:


//--------------------- .nv.constant0.triton_poi_fused__native_batch_norm_legit_no_training_relu_3 --------------------------
	.section	.nv.constant0.triton_poi_fused__native_batch_norm_legit_no_training_relu_3,"a",@progbits
	.sectionflags	@""
	.align	4
.nv.constant0.triton_poi_fused__native_batch_norm_legit_no_training_relu_3:
	.zero		580
